//
// Generated by NVIDIA NVVM Compiler
//
// Compiler Build ID: CL-36424714
// Cuda compilation tools, release 13.0, V13.0.88
// Based on NVVM 20.0.0
//

.version 9.0
.target sm_100
.address_size 64

	// .globl	_Z7reduce0PiS_
// sdata has been demoted

.visible .entry _Z7reduce0PiS_(
	.param .u64 .ptr .align 1 _Z7reduce0PiS__param_0,
	.param .u64 .ptr .align 1 _Z7reduce0PiS__param_1
)
{
	.reg .pred 	%p<5>;
	.reg .b32 	%r<21>;
	.reg .b64 	%rd<9>;
	// demoted variable
	.shared .align 4 .b8 sdata[128];
	ld.param.u64 	%rd2, [_Z7reduce0PiS__param_0];
	ld.param.u64 	%rd1, [_Z7reduce0PiS__param_1];
	cvta.to.global.u64 	%rd3, %rd2;
	mov.u32 	%r1, %tid.x;
	mov.u32 	%r2, %ctaid.x;
	mov.u32 	%r3, %ntid.x;
	mad.lo.s32 	%r7, %r2, %r3, %r1;
	mul.wide.s32 	%rd4, %r7, 4;
	add.s64 	%rd5, %rd3, %rd4;
	ld.global.u32 	%r8, [%rd5];
	shl.b32 	%r9, %r1, 2;
	mov.u32 	%r10, sdata;
	add.s32 	%r4, %r10, %r9;
	st.shared.u32 	[%r4], %r8;
	bar.sync 	0;
	setp.lt.u32 	%p1, %r3, 2;
	@%p1 bra 	$L__BB0_5;
	mov.b32 	%r20, 1;
$L__BB0_2:
	shl.b32 	%r6, %r20, 1;
	add.s32 	%r12, %r6, -1;
	and.b32  	%r13, %r12, %r1;
	setp.ne.s32 	%p2, %r13, 0;
	@%p2 bra 	$L__BB0_4;
	shl.b32 	%r14, %r20, 2;
	add.s32 	%r15, %r4, %r14;
	ld.shared.u32 	%r16, [%r15];
	ld.shared.u32 	%r17, [%r4];
	add.s32 	%r18, %r17, %r16;
	st.shared.u32 	[%r4], %r18;
$L__BB0_4:
	bar.sync 	0;
	setp.lt.u32 	%p3, %r6, %r3;
	mov.u32 	%r20, %r6;
	@%p3 bra 	$L__BB0_2;
$L__BB0_5:
	setp.ne.s32 	%p4, %r1, 0;
	@%p4 bra 	$L__BB0_7;
	ld.shared.u32 	%r19, [sdata];
	cvta.to.global.u64 	%rd6, %rd1;
	mul.wide.u32 	%rd7, %r2, 4;
	add.s64 	%rd8, %rd6, %rd7;
	st.global.u32 	[%rd8], %r19;
$L__BB0_7:
	ret;

}


// ===== COMPILED SASS (sm_100) =====

	.target	sm_100

	.elftype	@"ET_EXEC"


//--------------------- .note.nv.tkinfo           --------------------------
	.section	.note.nv.tkinfo,"",@"SHT_NOTE"
	.sectionflags	@"SHF_NOTE_NV_TKINFO"
	.tkinfo
        /*0018*/ 	.word	0x00000002
        /*0030*/ 	.string	""
        /*0030*/ 	.string	"ptxas"
        /*0030*/ 	.string	"Cuda compilation tools, release 13.0, V13.0.88"
        /*0030*/ 	.string	"Build cuda_13.0.r13.0/compiler.36424714_0"
        /*0030*/ 	.string	"-arch sm_100 -m 64 "



//--------------------- .note.nv.cuinfo           --------------------------
	.section	.note.nv.cuinfo,"",@"SHT_NOTE"
	.sectionflags	@"SHF_NOTE_NV_CUINFO"
        /*0018*/ 	.short	0x0002
        /*001a*/ 	.short	0x0064
        /*001c*/ 	.short	0x0082
	.zero		2


//--------------------- .nv.info                  --------------------------
	.section	.nv.info,"",@"SHT_CUDA_INFO"
	.align	4


	//----- nvinfo : EIATTR_REGCOUNT
	.align		4
        /*0000*/ 	.byte	0x04, 0x2f
        /*0002*/ 	.short	(.L_1 - .L_0)
	.align		4
.L_0:
        /*0004*/ 	.word	index@(_Z7reduce0PiS_)
        /*0008*/ 	.word	0x0000000b


	//----- nvinfo : EIATTR_FRAME_SIZE
	.align		4
.L_1:
        /*000c*/ 	.byte	0x04, 0x11
        /*000e*/ 	.short	(.L_3 - .L_2)
	.align		4
.L_2:
        /*0010*/ 	.word	index@(_Z7reduce0PiS_)
        /*0014*/ 	.word	0x00000000


	//----- nvinfo : EIATTR_MIN_STACK_SIZE
	.align		4
.L_3:
        /*0018*/ 	.byte	0x04, 0x12
        /*001a*/ 	.short	(.L_5 - .L_4)
	.align		4
.L_4:
        /*001c*/ 	.word	index@(_Z7reduce0PiS_)
        /*0020*/ 	.word	0x00000000
.L_5:


//--------------------- .nv.compat                --------------------------
	.section	.nv.compat,"",@"SHT_CUDA_COMPAT_INFO"
	.align	4
        /*0000*/ 	.byte	0x02, 0x09, 0x00, 0x00, 0x02, 0x02, 0x01, 0x00, 0x02, 0x05, 0x05, 0x00, 0x03, 0x07, 0x01, 0x01
        /*0010*/ 	.byte	0x02, 0x03, 0x00, 0x00, 0x02, 0x06, 0x01, 0x00, 0x04, 0x0b, 0x08, 0x00, 0x09, 0x00, 0x00, 0x00
        /*0020*/ 	.byte	0x00, 0x00, 0x00, 0x00


//--------------------- .nv.info._Z7reduce0PiS_   --------------------------
	.section	.nv.info._Z7reduce0PiS_,"",@"SHT_CUDA_INFO"
	.sectionflags	@""
	.align	4


	//----- nvinfo : EIATTR_CUDA_API_VERSION
	.align		4
        /*0000*/ 	.byte	0x04, 0x37
        /*0002*/ 	.short	(.L_7 - .L_6)
.L_6:
        /*0004*/ 	.word	0x00000082


	//----- nvinfo : EIATTR_KPARAM_INFO
	.align		4
.L_7:
        /*0008*/ 	.byte	0x04, 0x17
        /*000a*/ 	.short	(.L_9 - .L_8)
.L_8:
        /*000c*/ 	.word	0x00000000
        /*0010*/ 	.short	0x0001
        /*0012*/ 	.short	0x0008
        /*0014*/ 	.byte	0x00, 0xf5, 0x21, 0x00


	//----- nvinfo : EIATTR_KPARAM_INFO
	.align		4
.L_9:
        /*0018*/ 	.byte	0x04, 0x17
        /*001a*/ 	.short	(.L_11 - .L_10)
.L_10:
        /*001c*/ 	.word	0x00000000
        /*0020*/ 	.short	0x0000
        /*0022*/ 	.short	0x0000
        /*0024*/ 	.byte	0x00, 0xf5, 0x21, 0x00


	//----- nvinfo : EIATTR_SPARSE_MMA_MASK
	.align		4
.L_11:
        /*0028*/ 	.byte	0x03, 0x50
        /*002a*/ 	.short	0x0000


	//----- nvinfo : EIATTR_MAXREG_COUNT
	.align		4
        /*002c*/ 	.byte	0x03, 0x1b
        /*002e*/ 	.short	0x00ff


	//----- nvinfo : EIATTR_NUM_BARRIERS
	.align		4
        /*0030*/ 	.byte	0x02, 0x4c
        /*0032*/ 	.byte	0x01
	.zero		1


	//----- nvinfo : EIATTR_MERCURY_ISA_VERSION
	.align		4
        /*0034*/ 	.byte	0x03, 0x5f
        /*0036*/ 	.short	0x0101


	//----- nvinfo : EIATTR_VRC_CTA_INIT_COUNT
	.align		4
        /*0038*/ 	.byte	0x02, 0x4a
	.zero		1
	.zero		1


	//----- nvinfo : EIATTR_EXIT_INSTR_OFFSETS
	.align		4
        /*003c*/ 	.byte	0x04, 0x1c
        /*003e*/ 	.short	(.L_13 - .L_12)


	//   ....[0]....
.L_12:
        /*0040*/ 	.word	0x000001f0


	//   ....[1]....
        /*0044*/ 	.word	0x00000270


	//----- nvinfo : EIATTR_CBANK_PARAM_SIZE
	.align		4
.L_13:
        /*0048*/ 	.byte	0x03, 0x19
        /*004a*/ 	.short	0x0010


	//----- nvinfo : EIATTR_PARAM_CBANK
	.align		4
        /*004c*/ 	.byte	0x04, 0x0a
        /*004e*/ 	.short	(.L_15 - .L_14)
	.align		4
.L_14:
        /*0050*/ 	.word	index@(.nv.constant0._Z7reduce0PiS_)
        /*0054*/ 	.short	0x0380
        /*0056*/ 	.short	0x0010


	//----- nvinfo : EIATTR_SW_WAR
	.align		4
.L_15:
        /*0058*/ 	.byte	0x04, 0x36
        /*005a*/ 	.short	(.L_17 - .L_16)
.L_16:
        /*005c*/ 	.word	0x00000008
.L_17:


//--------------------- .nv.callgraph             --------------------------
	.section	.nv.callgraph,"",@"SHT_CUDA_CALLGRAPH"
	.align	4
	.sectionentsize	8
	.align		4
        /*0000*/ 	.word	0x00000000
	.align		4
        /*0004*/ 	.word	0xffffffff
	.align		4
        /*0008*/ 	.word	0x00000000
	.align		4
        /*000c*/ 	.word	0xfffffffe
	.align		4
        /*0010*/ 	.word	0x00000000
	.align		4
        /*0014*/ 	.word	0xfffffffd
	.align		4
        /*0018*/ 	.word	0x00000000
	.align		4
        /*001c*/ 	.word	0xfffffffc


//--------------------- .text._Z7reduce0PiS_      --------------------------
	.section	.text._Z7reduce0PiS_,"ax",@progbits
	.align	128
        .global         _Z7reduce0PiS_
        .type           _Z7reduce0PiS_,@function
        .size           _Z7reduce0PiS_,(.L_x_3 - _Z7reduce0PiS_)
        .other          _Z7reduce0PiS_,@"STO_CUDA_ENTRY STV_DEFAULT"
_Z7reduce0PiS_:
.text._Z7reduce0PiS_:
[----:B------:R-:W-:Y:S01]  /*0000*/  LDC R1, c[0x0][0x37c] ;  /* 0x0000df00ff017b82 */ /* 0x000fe20000000800 */
[----:B------:R-:W0:Y:S07]  /*0010*/  S2R R7, SR_TID.X ;  /* 0x0000000000077919 */ /* 0x000e2e0000002100 */
[----:B------:R-:W1:Y:S01]  /*0020*/  LDC.64 R2, c[0x0][0x380] ;  /* 0x0000e000ff027b82 */ /* 0x000e620000000a00 */
[----:B------:R-:W0:Y:S01]  /*0030*/  LDCU UR8, c[0x0][0x360] ;  /* 0x00006c00ff0877ac */ /* 0x000e220008000800 */
[----:B------:R-:W0:Y:S01]  /*0040*/  S2R R6, SR_CTAID.X ;  /* 0x0000000000067919 */ /* 0x000e220000002500 */
[----:B------:R-:W2:Y:S01]  /*0050*/  LDCU.64 UR6, c[0x0][0x358] ;  /* 0x00006b00ff0677ac */ /* 0x000ea20008000a00 */
[----:B0-----:R-:W-:-:S04]  /*0060*/  IMAD R5, R6, UR8, R7 ;  /* 0x0000000806057c24 */ /* 0x001fc8000f8e0207 */
[----:B-1----:R-:W-:-:S06]  /*0070*/  IMAD.WIDE R2, R5, 0x4, R2 ;  /* 0x0000000405027825 */ /* 0x002fcc00078e0202 */
[----:B--2---:R-:W2:Y:S01]  /*0080*/  LDG.E R2, desc[UR6][R2.64] ;  /* 0x0000000602027981 */ /* 0x004ea2000c1e1900 */
[----:B------:R-:W0:Y:S01]  /*0090*/  S2UR UR5, SR_CgaCtaId ;  /* 0x00000000000579c3 */ /* 0x000e220000008800 */
[----:B------:R-:W-:Y:S01]  /*00a0*/  UMOV UR4, 0x400 ;  /* 0x0000040000047882 */ /* 0x000fe20000000000 */
[----:B------:R-:W-:Y:S01]  /*00b0*/  UISETP.GE.U32.AND UP0, UPT, UR8, 0x2, UPT ;  /* 0x000000020800788c */ /* 0x000fe2000bf06070 */
[----:B------:R-:W-:Y:S01]  /*00c0*/  ISETP.NE.AND P0, PT, R7, RZ, PT ;  /* 0x000000ff0700720c */ /* 0x000fe20003f05270 */
[----:B0-----:R-:W-:-:S06]  /*00d0*/  ULEA UR4, UR5, UR4, 0x18 ;  /* 0x0000000405047291 */ /* 0x001fcc000f8ec0ff */
[----:B------:R-:W-:-:S05]  /*00e0*/  LEA R5, R7, UR4, 0x2 ;  /* 0x0000000407057c11 */ /* 0x000fca000f8e10ff */
[----:B--2---:R0:W-:Y:S01]  /*00f0*/  STS [R5], R2 ;  /* 0x0000000205007388 */ /* 0x0041e20000000800 */
[----:B------:R-:W-:Y:S06]  /*0100*/  BAR.SYNC.DEFER_BLOCKING 0x0 ;  /* 0x0000000000007b1d */ /* 0x000fec0000010000 */
[----:B------:R-:W-:Y:S05]  /*0110*/  BRA.U !UP0, `(.L_x_0) ;  /* 0x0000000108347547 */ /* 0x000fea000b800000 */
[----:B------:R-:W-:-:S07]  /*0120*/  IMAD.MOV.U32 R0, RZ, RZ, 0x1 ;  /* 0x00000001ff007424 */ /* 0x000fce00078e00ff */
.L_x_1:
[----:B------:R-:W-:-:S05]  /*0130*/  IMAD.SHL.U32 R8, R0, 0x2, RZ ;  /* 0x0000000200087824 */ /* 0x000fca00078e00ff */
[----:B0-----:R-:W-:-:S04]  /*0140*/  IADD3 R2, PT, PT, R8, -0x1, RZ ;  /* 0xffffffff08027810 */ /* 0x001fc80007ffe0ff */
[----:B------:R-:W-:-:S13]  /*0150*/  LOP3.LUT P1, RZ, R2, R7, RZ, 0xc0, !PT ;  /* 0x0000000702ff7212 */ /* 0x000fda000782c0ff */
[----:B------:R-:W-:Y:S01]  /*0160*/  @!P1 IMAD R2, R0, 0x4, R5 ;  /* 0x0000000400029824 */ /* 0x000fe200078e0205 */
[----:B------:R-:W-:Y:S01]  /*0170*/  @!P1 LDS R3, [R5] ;  /* 0x0000000005039984 */ /* 0x000fe20000000800 */
[----:B------:R-:W-:-:S04]  /*0180*/  MOV R0, R8 ;  /* 0x0000000800007202 */ /* 0x000fc80000000f00 */
[----:B------:R-:W0:Y:S02]  /*0190*/  @!P1 LDS R2, [R2] ;  /* 0x0000000002029984 */ /* 0x000e240000000800 */
[----:B0-----:R-:W-:-:S05]  /*01a0*/  @!P1 IADD3 R4, PT, PT, R2, R3, RZ ;  /* 0x0000000302049210 */ /* 0x001fca0007ffe0ff */
[----:B------:R1:W-:Y:S01]  /*01b0*/  @!P1 STS [R5], R4 ;  /* 0x0000000405009388 */ /* 0x0003e20000000800 */
[----:B------:R-:W-:Y:S01]  /*01c0*/  BAR.SYNC.DEFER_BLOCKING 0x0 ;  /* 0x0000000000007b1d */ /* 0x000fe20000010000 */
[----:B------:R-:W-:-:S13]  /*01d0*/  ISETP.GE.U32.AND P1, PT, R8, UR8, PT ;  /* 0x0000000808007c0c */ /* 0x000fda000bf26070 */
[----:B-1----:R-:W-:Y:S05]  /*01e0*/  @!P1 BRA `(.L_x_1) ;  /* 0xfffffffc00d09947 */ /* 0x002fea000383ffff */
.L_x_0:
[----:B------:R-:W-:Y:S05]  /*01f0*/  @P0 EXIT ;  /* 0x000000000000094d */ /* 0x000fea0003800000 */
[----:B------:R-:W1:Y:S01]  /*0200*/  S2UR UR5, SR_CgaCtaId ;  /* 0x00000000000579c3 */ /* 0x000e620000008800 */
[----:B------:R-:W-:-:S07]  /*0210*/  UMOV UR4, 0x400 ;  /* 0x0000040000047882 */ /* 0x000fce0000000000 */
[----:B0-----:R-:W0:Y:S01]  /*0220*/  LDC.64 R2, c[0x0][0x388] ;  /* 0x0000e200ff027b82 */ /* 0x001e220000000a00 */
[----:B-1----:R-:W-:Y:S01]  /*0230*/  ULEA UR4, UR5, UR4, 0x18 ;  /* 0x0000000405047291 */ /* 0x002fe2000f8ec0ff */
[----:B0-----:R-:W-:-:S08]  /*0240*/  IMAD.WIDE.U32 R2, R6, 0x4, R2 ;  /* 0x0000000406027825 */ /* 0x001fd000078e0002 */
[----:B------:R-:W0:Y:S04]  /*0250*/  LDS R5, [UR4] ;  /* 0x00000004ff057984 */ /* 0x000e280008000800 */
[----:B0-----:R-:W-:Y:S01]  /*0260*/  STG.E desc[UR6][R2.64], R5 ;  /* 0x0000000502007986 */ /* 0x001fe2000c101906 */
[----:B------:R-:W-:Y:S05]  /*0270*/  EXIT ;  /* 0x000000000000794d */ /* 0x000fea0003800000 */
.L_x_2:
[----:B------:R-:W-:-:S00]  /*0280*/  BRA `(.L_x_2) ;  /* 0xfffffffc00fc7947 */ /* 0x000fc0000383ffff */
[----:B------:R-:W-:-:S00]  /*0290*/  NOP ;  /* 0x0000000000007918 */ /* 0x000fc00000000000 */
        /* <DEDUP_REMOVED lines=14> */
.L_x_3:


//--------------------- .nv.shared._Z7reduce0PiS_ --------------------------
	.section	.nv.shared._Z7reduce0PiS_,"aw",@nobits
	.sectionflags	@""
	.align	4
.nv.shared._Z7reduce0PiS_:
	.zero		1152


//--------------------- .nv.shared.reserved.0     --------------------------
	.section	.nv.shared.reserved.0,"aw",@nobits
	.weak		__nv_reservedSMEM_offset_0_alias
	.size		__nv_reservedSMEM_offset_0_alias, 0, 64
	.other		__nv_reservedSMEM_offset_0_alias,@"STO_CUDA_RESERVED_SHARED STV_DEFAULT"
__nv_reservedSMEM_offset_0_alias:
	.zero		0
	.zero		64


//--------------------- .nv.constant0._Z7reduce0PiS_ --------------------------
	.section	.nv.constant0._Z7reduce0PiS_,"a",@progbits
	.sectionflags	@""
	.align	4
.nv.constant0._Z7reduce0PiS_:
	.zero		912


//--------------------- SYMBOLS --------------------------

	.type		.nv.reservedSmem.offset0,@object
	.size		.nv.reservedSmem.offset0,0x4
	.type		.nv.reservedSmem.cap,@object
	.size		.nv.reservedSmem.cap,0x4
